//
// Generated by NVIDIA NVVM Compiler
//
// Compiler Build ID: CL-36424714
// Cuda compilation tools, release 13.0, V13.0.88
// Based on NVVM 20.0.0
//

.version 9.0
.target sm_100
.address_size 64

	// .globl	_Z10gemm2_tileiiiPfS_S_
// _ZZ10gemm2_tileiiiPfS_S_E6a_tile has been demoted
// _ZZ10gemm2_tileiiiPfS_S_E6b_tile has been demoted

.visible .entry _Z10gemm2_tileiiiPfS_S_(
	.param .u32 _Z10gemm2_tileiiiPfS_S__param_0,
	.param .u32 _Z10gemm2_tileiiiPfS_S__param_1,
	.param .u32 _Z10gemm2_tileiiiPfS_S__param_2,
	.param .u64 .ptr .align 1 _Z10gemm2_tileiiiPfS_S__param_3,
	.param .u64 .ptr .align 1 _Z10gemm2_tileiiiPfS_S__param_4,
	.param .u64 .ptr .align 1 _Z10gemm2_tileiiiPfS_S__param_5
)
.maxntid 1024
{
	.reg .pred 	%p<3>;
	.reg .b32 	%r<33>;
	.reg .b32 	%f<107>;
	.reg .b64 	%rd<27>;
	// demoted variable
	.shared .align 4 .b8 _ZZ10gemm2_tileiiiPfS_S_E6a_tile[4096];
	// demoted variable
	.shared .align 4 .b8 _ZZ10gemm2_tileiiiPfS_S_E6b_tile[4096];
	ld.param.u32 	%r11, [_Z10gemm2_tileiiiPfS_S__param_0];
	ld.param.u32 	%r12, [_Z10gemm2_tileiiiPfS_S__param_2];
	ld.param.u64 	%rd8, [_Z10gemm2_tileiiiPfS_S__param_3];
	ld.param.u64 	%rd9, [_Z10gemm2_tileiiiPfS_S__param_4];
	ld.param.u64 	%rd10, [_Z10gemm2_tileiiiPfS_S__param_5];
	mov.u32 	%r1, %tid.x;
	mov.u32 	%r2, %tid.y;
	mov.u32 	%r13, %ctaid.x;
	mov.u32 	%r14, %ctaid.y;
	shl.b32 	%r3, %r13, 5;
	shl.b32 	%r4, %r14, 5;
	setp.lt.s32 	%p1, %r12, 1;
	mov.f32 	%f106, 0f00000000;
	@%p1 bra 	$L__BB0_3;
	mul.lo.s32 	%r16, %r12, %r4;
	mad.lo.s32 	%r17, %r11, %r2, %r1;
	shl.b32 	%r18, %r1, 5;
	add.s32 	%r19, %r18, %r2;
	shl.b32 	%r20, %r19, 2;
	mov.u32 	%r21, _ZZ10gemm2_tileiiiPfS_S_E6a_tile;
	add.s32 	%r5, %r21, %r20;
	mad.lo.s32 	%r22, %r12, %r2, %r1;
	shl.b32 	%r23, %r2, 5;
	add.s32 	%r24, %r23, %r1;
	shl.b32 	%r25, %r24, 2;
	mov.u32 	%r26, _ZZ10gemm2_tileiiiPfS_S_E6b_tile;
	add.s32 	%r6, %r26, %r25;
	shl.b32 	%r27, %r11, 5;
	shl.b32 	%r28, %r1, 7;
	add.s32 	%r7, %r21, %r28;
	shl.b32 	%r29, %r2, 7;
	add.s32 	%r8, %r26, %r29;
	mul.wide.s32 	%rd11, %r3, 4;
	mul.wide.s32 	%rd12, %r17, 4;
	add.s64 	%rd13, %rd11, %rd12;
	cvta.to.global.u64 	%rd14, %rd8;
	add.s64 	%rd26, %rd14, %rd13;
	mul.wide.s32 	%rd2, %r27, 4;
	mul.wide.s32 	%rd15, %r16, 4;
	mul.wide.u32 	%rd16, %r22, 4;
	add.s64 	%rd17, %rd15, %rd16;
	cvta.to.global.u64 	%rd18, %rd9;
	add.s64 	%rd25, %rd18, %rd17;
	mov.f32 	%f106, 0f00000000;
	mov.b32 	%r32, 0;
$L__BB0_2:
	ld.global.f32 	%f6, [%rd26];
	st.shared.f32 	[%r5], %f6;
	ld.global.f32 	%f7, [%rd25];
	st.shared.f32 	[%r6], %f7;
	bar.sync 	0;
	ld.shared.f32 	%f8, [%r7];
	ld.shared.f32 	%f9, [%r8];
	fma.rn.f32 	%f10, %f8, %f9, %f106;
	ld.shared.f32 	%f11, [%r7+4];
	ld.shared.f32 	%f12, [%r8+4];
	fma.rn.f32 	%f13, %f11, %f12, %f10;
	ld.shared.f32 	%f14, [%r7+8];
	ld.shared.f32 	%f15, [%r8+8];
	fma.rn.f32 	%f16, %f14, %f15, %f13;
	ld.shared.f32 	%f17, [%r7+12];
	ld.shared.f32 	%f18, [%r8+12];
	fma.rn.f32 	%f19, %f17, %f18, %f16;
	ld.shared.f32 	%f20, [%r7+16];
	ld.shared.f32 	%f21, [%r8+16];
	fma.rn.f32 	%f22, %f20, %f21, %f19;
	ld.shared.f32 	%f23, [%r7+20];
	ld.shared.f32 	%f24, [%r8+20];
	fma.rn.f32 	%f25, %f23, %f24, %f22;
	ld.shared.f32 	%f26, [%r7+24];
	ld.shared.f32 	%f27, [%r8+24];
	fma.rn.f32 	%f28, %f26, %f27, %f25;
	ld.shared.f32 	%f29, [%r7+28];
	ld.shared.f32 	%f30, [%r8+28];
	fma.rn.f32 	%f31, %f29, %f30, %f28;
	ld.shared.f32 	%f32, [%r7+32];
	ld.shared.f32 	%f33, [%r8+32];
	fma.rn.f32 	%f34, %f32, %f33, %f31;
	ld.shared.f32 	%f35, [%r7+36];
	ld.shared.f32 	%f36, [%r8+36];
	fma.rn.f32 	%f37, %f35, %f36, %f34;
	ld.shared.f32 	%f38, [%r7+40];
	ld.shared.f32 	%f39, [%r8+40];
	fma.rn.f32 	%f40, %f38, %f39, %f37;
	ld.shared.f32 	%f41, [%r7+44];
	ld.shared.f32 	%f42, [%r8+44];
	fma.rn.f32 	%f43, %f41, %f42, %f40;
	ld.shared.f32 	%f44, [%r7+48];
	ld.shared.f32 	%f45, [%r8+48];
	fma.rn.f32 	%f46, %f44, %f45, %f43;
	ld.shared.f32 	%f47, [%r7+52];
	ld.shared.f32 	%f48, [%r8+52];
	fma.rn.f32 	%f49, %f47, %f48, %f46;
	ld.shared.f32 	%f50, [%r7+56];
	ld.shared.f32 	%f51, [%r8+56];
	fma.rn.f32 	%f52, %f50, %f51, %f49;
	ld.shared.f32 	%f53, [%r7+60];
	ld.shared.f32 	%f54, [%r8+60];
	fma.rn.f32 	%f55, %f53, %f54, %f52;
	ld.shared.f32 	%f56, [%r7+64];
	ld.shared.f32 	%f57, [%r8+64];
	fma.rn.f32 	%f58, %f56, %f57, %f55;
	ld.shared.f32 	%f59, [%r7+68];
	ld.shared.f32 	%f60, [%r8+68];
	fma.rn.f32 	%f61, %f59, %f60, %f58;
	ld.shared.f32 	%f62, [%r7+72];
	ld.shared.f32 	%f63, [%r8+72];
	fma.rn.f32 	%f64, %f62, %f63, %f61;
	ld.shared.f32 	%f65, [%r7+76];
	ld.shared.f32 	%f66, [%r8+76];
	fma.rn.f32 	%f67, %f65, %f66, %f64;
	ld.shared.f32 	%f68, [%r7+80];
	ld.shared.f32 	%f69, [%r8+80];
	fma.rn.f32 	%f70, %f68, %f69, %f67;
	ld.shared.f32 	%f71, [%r7+84];
	ld.shared.f32 	%f72, [%r8+84];
	fma.rn.f32 	%f73, %f71, %f72, %f70;
	ld.shared.f32 	%f74, [%r7+88];
	ld.shared.f32 	%f75, [%r8+88];
	fma.rn.f32 	%f76, %f74, %f75, %f73;
	ld.shared.f32 	%f77, [%r7+92];
	ld.shared.f32 	%f78, [%r8+92];
	fma.rn.f32 	%f79, %f77, %f78, %f76;
	ld.shared.f32 	%f80, [%r7+96];
	ld.shared.f32 	%f81, [%r8+96];
	fma.rn.f32 	%f82, %f80, %f81, %f79;
	ld.shared.f32 	%f83, [%r7+100];
	ld.shared.f32 	%f84, [%r8+100];
	fma.rn.f32 	%f85, %f83, %f84, %f82;
	ld.shared.f32 	%f86, [%r7+104];
	ld.shared.f32 	%f87, [%r8+104];
	fma.rn.f32 	%f88, %f86, %f87, %f85;
	ld.shared.f32 	%f89, [%r7+108];
	ld.shared.f32 	%f90, [%r8+108];
	fma.rn.f32 	%f91, %f89, %f90, %f88;
	ld.shared.f32 	%f92, [%r7+112];
	ld.shared.f32 	%f93, [%r8+112];
	fma.rn.f32 	%f94, %f92, %f93, %f91;
	ld.shared.f32 	%f95, [%r7+116];
	ld.shared.f32 	%f96, [%r8+116];
	fma.rn.f32 	%f97, %f95, %f96, %f94;
	ld.shared.f32 	%f98, [%r7+120];
	ld.shared.f32 	%f99, [%r8+120];
	fma.rn.f32 	%f100, %f98, %f99, %f97;
	ld.shared.f32 	%f101, [%r7+124];
	ld.shared.f32 	%f102, [%r8+124];
	fma.rn.f32 	%f106, %f101, %f102, %f100;
	bar.sync 	0;
	add.s32 	%r32, %r32, 32;
	add.s64 	%rd26, %rd26, %rd2;
	add.s64 	%rd25, %rd25, 128;
	setp.lt.s32 	%p2, %r32, %r12;
	@%p2 bra 	$L__BB0_2;
$L__BB0_3:
	mad.lo.s32 	%r30, %r11, %r4, %r3;
	cvt.s64.s32 	%rd19, %r30;
	cvta.to.global.u64 	%rd20, %rd10;
	mad.lo.s32 	%r31, %r11, %r2, %r1;
	cvt.s64.s32 	%rd21, %r31;
	add.s64 	%rd22, %rd19, %rd21;
	shl.b64 	%rd23, %rd22, 2;
	add.s64 	%rd24, %rd20, %rd23;
	ld.global.f32 	%f103, [%rd24];
	fma.rn.f32 	%f104, %f103, 0f00000000, %f106;
	st.global.f32 	[%rd24], %f104;
	ret;

}


// ===== COMPILED SASS (sm_100) =====

	.target	sm_100

	.elftype	@"ET_EXEC"


//--------------------- .note.nv.tkinfo           --------------------------
	.section	.note.nv.tkinfo,"",@"SHT_NOTE"
	.sectionflags	@"SHF_NOTE_NV_TKINFO"
	.tkinfo
        /*0018*/ 	.word	0x00000002
        /*0030*/ 	.string	""
        /*0030*/ 	.string	"ptxas"
        /*0030*/ 	.string	"Cuda compilation tools, release 13.0, V13.0.88"
        /*0030*/ 	.string	"Build cuda_13.0.r13.0/compiler.36424714_0"
        /*0030*/ 	.string	"-arch sm_100 -m 64 "



//--------------------- .note.nv.cuinfo           --------------------------
	.section	.note.nv.cuinfo,"",@"SHT_NOTE"
	.sectionflags	@"SHF_NOTE_NV_CUINFO"
        /*0018*/ 	.short	0x0002
        /*001a*/ 	.short	0x0064
        /*001c*/ 	.short	0x0082
	.zero		2


//--------------------- .nv.info                  --------------------------
	.section	.nv.info,"",@"SHT_CUDA_INFO"
	.align	4


	//----- nvinfo : EIATTR_REGCOUNT
	.align		4
        /*0000*/ 	.byte	0x04, 0x2f
        /*0002*/ 	.short	(.L_1 - .L_0)
	.align		4
.L_0:
        /*0004*/ 	.word	index@(_Z10gemm2_tileiiiPfS_S_)
        /*0008*/ 	.word	0x00000020


	//----- nvinfo : EIATTR_FRAME_SIZE
	.align		4
.L_1:
        /*000c*/ 	.byte	0x04, 0x11
        /*000e*/ 	.short	(.L_3 - .L_2)
	.align		4
.L_2:
        /*0010*/ 	.word	index@(_Z10gemm2_tileiiiPfS_S_)
        /*0014*/ 	.word	0x00000000


	//----- nvinfo : EIATTR_MIN_STACK_SIZE
	.align		4
.L_3:
        /*0018*/ 	.byte	0x04, 0x12
        /*001a*/ 	.short	(.L_5 - .L_4)
	.align		4
.L_4:
        /*001c*/ 	.word	index@(_Z10gemm2_tileiiiPfS_S_)
        /*0020*/ 	.word	0x00000000
.L_5:


//--------------------- .nv.compat                --------------------------
	.section	.nv.compat,"",@"SHT_CUDA_COMPAT_INFO"
	.align	4
        /*0000*/ 	.byte	0x02, 0x09, 0x00, 0x00, 0x02, 0x02, 0x01, 0x00, 0x02, 0x05, 0x05, 0x00, 0x03, 0x07, 0x01, 0x01
        /*0010*/ 	.byte	0x02, 0x03, 0x00, 0x00, 0x02, 0x06, 0x01, 0x00, 0x04, 0x0b, 0x08, 0x00, 0x09, 0x00, 0x00, 0x00
        /*0020*/ 	.byte	0x00, 0x00, 0x00, 0x00


//--------------------- .nv.info._Z10gemm2_tileiiiPfS_S_ --------------------------
	.section	.nv.info._Z10gemm2_tileiiiPfS_S_,"",@"SHT_CUDA_INFO"
	.sectionflags	@""
	.align	4


	//----- nvinfo : EIATTR_CUDA_API_VERSION
	.align		4
        /*0000*/ 	.byte	0x04, 0x37
        /*0002*/ 	.short	(.L_7 - .L_6)
.L_6:
        /*0004*/ 	.word	0x00000082


	//----- nvinfo : EIATTR_KPARAM_INFO
	.align		4
.L_7:
        /*0008*/ 	.byte	0x04, 0x17
        /*000a*/ 	.short	(.L_9 - .L_8)
.L_8:
        /*000c*/ 	.word	0x00000000
        /*0010*/ 	.short	0x0005
        /*0012*/ 	.short	0x0020
        /*0014*/ 	.byte	0x00, 0xf5, 0x21, 0x00


	//----- nvinfo : EIATTR_KPARAM_INFO
	.align		4
.L_9:
        /*0018*/ 	.byte	0x04, 0x17
        /*001a*/ 	.short	(.L_11 - .L_10)
.L_10:
        /*001c*/ 	.word	0x00000000
        /*0020*/ 	.short	0x0004
        /*0022*/ 	.short	0x0018
        /*0024*/ 	.byte	0x00, 0xf5, 0x21, 0x00


	//----- nvinfo : EIATTR_KPARAM_INFO
	.align		4
.L_11:
        /*0028*/ 	.byte	0x04, 0x17
        /*002a*/ 	.short	(.L_13 - .L_12)
.L_12:
        /*002c*/ 	.word	0x00000000
        /*0030*/ 	.short	0x0003
        /*0032*/ 	.short	0x0010
        /*0034*/ 	.byte	0x00, 0xf5, 0x21, 0x00


	//----- nvinfo : EIATTR_KPARAM_INFO
	.align		4
.L_13:
        /*0038*/ 	.byte	0x04, 0x17
        /*003a*/ 	.short	(.L_15 - .L_14)
.L_14:
        /*003c*/ 	.word	0x00000000
        /*0040*/ 	.short	0x0002
        /*0042*/ 	.short	0x0008
        /*0044*/ 	.byte	0x00, 0xf0, 0x11, 0x00


	//----- nvinfo : EIATTR_KPARAM_INFO
	.align		4
.L_15:
        /*0048*/ 	.byte	0x04, 0x17
        /*004a*/ 	.short	(.L_17 - .L_16)
.L_16:
        /*004c*/ 	.word	0x00000000
        /*0050*/ 	.short	0x0001
        /*0052*/ 	.short	0x0004
        /*0054*/ 	.byte	0x00, 0xf0, 0x11, 0x00


	//----- nvinfo : EIATTR_KPARAM_INFO
	.align		4
.L_17:
        /*0058*/ 	.byte	0x04, 0x17
        /*005a*/ 	.short	(.L_19 - .L_18)
.L_18:
        /*005c*/ 	.word	0x00000000
        /*0060*/ 	.short	0x0000
        /*0062*/ 	.short	0x0000
        /*0064*/ 	.byte	0x00, 0xf0, 0x11, 0x00


	//----- nvinfo : EIATTR_SPARSE_MMA_MASK
	.align		4
.L_19:
        /*0068*/ 	.byte	0x03, 0x50
        /*006a*/ 	.short	0x0000


	//----- nvinfo : EIATTR_MAXREG_COUNT
	.align		4
        /*006c*/ 	.byte	0x03, 0x1b
        /*006e*/ 	.short	0x0040


	//----- nvinfo : EIATTR_NUM_BARRIERS
	.align		4
        /*0070*/ 	.byte	0x02, 0x4c
        /*0072*/ 	.byte	0x01
	.zero		1


	//----- nvinfo : EIATTR_MERCURY_ISA_VERSION
	.align		4
        /*0074*/ 	.byte	0x03, 0x5f
        /*0076*/ 	.short	0x0101


	//----- nvinfo : EIATTR_VRC_CTA_INIT_COUNT
	.align		4
        /*0078*/ 	.byte	0x02, 0x4a
	.zero		1
	.zero		1


	//----- nvinfo : EIATTR_EXIT_INSTR_OFFSETS
	.align		4
        /*007c*/ 	.byte	0x04, 0x1c
        /*007e*/ 	.short	(.L_21 - .L_20)


	//   ....[0]....
.L_20:
        /*0080*/ 	.word	0x000006f0


	//----- nvinfo : EIATTR_MAX_THREADS
	.align		4
.L_21:
        /*0084*/ 	.byte	0x04, 0x05
        /*0086*/ 	.short	(.L_23 - .L_22)
.L_22:
        /*0088*/ 	.word	0x00000400
        /*008c*/ 	.word	0x00000001
        /*0090*/ 	.word	0x00000001


	//----- nvinfo : EIATTR_CBANK_PARAM_SIZE
	.align		4
.L_23:
        /*0094*/ 	.byte	0x03, 0x19
        /*0096*/ 	.short	0x0028


	//----- nvinfo : EIATTR_PARAM_CBANK
	.align		4
        /*0098*/ 	.byte	0x04, 0x0a
        /*009a*/ 	.short	(.L_25 - .L_24)
	.align		4
.L_24:
        /*009c*/ 	.word	index@(.nv.constant0._Z10gemm2_tileiiiPfS_S_)
        /*00a0*/ 	.short	0x0380
        /*00a2*/ 	.short	0x0028


	//----- nvinfo : EIATTR_SW_WAR
	.align		4
.L_25:
        /*00a4*/ 	.byte	0x04, 0x36
        /*00a6*/ 	.short	(.L_27 - .L_26)
.L_26:
        /*00a8*/ 	.word	0x00000008
.L_27:


//--------------------- .nv.callgraph             --------------------------
	.section	.nv.callgraph,"",@"SHT_CUDA_CALLGRAPH"
	.align	4
	.sectionentsize	8
	.align		4
        /*0000*/ 	.word	0x00000000
	.align		4
        /*0004*/ 	.word	0xffffffff
	.align		4
        /*0008*/ 	.word	0x00000000
	.align		4
        /*000c*/ 	.word	0xfffffffe
	.align		4
        /*0010*/ 	.word	0x00000000
	.align		4
        /*0014*/ 	.word	0xfffffffd
	.align		4
        /*0018*/ 	.word	0x00000000
	.align		4
        /*001c*/ 	.word	0xfffffffc


//--------------------- .text._Z10gemm2_tileiiiPfS_S_ --------------------------
	.section	.text._Z10gemm2_tileiiiPfS_S_,"ax",@progbits
	.align	128
        .global         _Z10gemm2_tileiiiPfS_S_
        .type           _Z10gemm2_tileiiiPfS_S_,@function
        .size           _Z10gemm2_tileiiiPfS_S_,(.L_x_3 - _Z10gemm2_tileiiiPfS_S_)
        .other          _Z10gemm2_tileiiiPfS_S_,@"STO_CUDA_ENTRY STV_DEFAULT"
_Z10gemm2_tileiiiPfS_S_:
.text._Z10gemm2_tileiiiPfS_S_:
[----:B------:R-:W-:Y:S08]  /*0000*/  LDC R1, c[0x0][0x37c] ;  /* 0x0000df00ff017b82 */ /* 0x000ff00000000800 */
[----:B------:R-:W0:Y:S01]  /*0010*/  LDC R0, c[0x0][0x388] ;  /* 0x0000e200ff007b82 */ /* 0x000e220000000800 */
[----:B------:R-:W1:Y:S01]  /*0020*/  S2R R27, SR_CTAID.X ;  /* 0x00000000001b7919 */ /* 0x000e620000002500 */
[----:B------:R-:W2:Y:S01]  /*0030*/  LDCU.64 UR8, c[0x0][0x358] ;  /* 0x00006b00ff0877ac */ /* 0x000ea20008000a00 */
[----:B------:R-:W-:Y:S01]  /*0040*/  HFMA2 R7, -RZ, RZ, 0, 0 ;  /* 0x00000000ff077431 */ /* 0x000fe200000001ff */
[----:B------:R-:W3:Y:S04]  /*0050*/  S2R R20, SR_TID.X ;  /* 0x0000000000147919 */ /* 0x000ee80000002100 */
[----:B------:R-:W4:Y:S01]  /*0060*/  S2UR UR5, SR_CTAID.Y ;  /* 0x00000000000579c3 */ /* 0x000f220000002600 */
[----:B------:R-:W0:Y:S02]  /*0070*/  S2R R21, SR_TID.Y ;  /* 0x0000000000157919 */ /* 0x000e240000002200 */
[----:B0-----:R-:W-:Y:S01]  /*0080*/  ISETP.GE.AND P0, PT, R0, 0x1, PT ;  /* 0x000000010000780c */ /* 0x001fe20003f06270 */
[----:B----4-:R-:W-:Y:S01]  /*0090*/  USHF.L.U32 UR5, UR5, 0x5, URZ ;  /* 0x0000000505057899 */ /* 0x010fe200080006ff */
[----:B-1----:R-:W-:-:S11]  /*00a0*/  SHF.L.U32 R27, R27, 0x5, RZ ;  /* 0x000000051b1b7819 */ /* 0x002fd600000006ff */
[----:B--23--:R-:W-:Y:S05]  /*00b0*/  @!P0 BRA `(.L_x_0) ;  /* 0x00000004005c8947 */ /* 0x00cfea0003800000 */
[----:B------:R-:W0:Y:S01]  /*00c0*/  LDC R24, c[0x0][0x380] ;  /* 0x0000e000ff187b82 */ /* 0x000e220000000800 */
[----:B------:R-:W1:Y:S01]  /*00d0*/  LDCU.128 UR12, c[0x0][0x390] ;  /* 0x00007200ff0c77ac */ /* 0x000e620008000c00 */
[C---:B------:R-:W-:Y:S01]  /*00e0*/  IMAD R4, R21.reuse, R0, R20 ;  /* 0x0000000015047224 */ /* 0x040fe200078e0214 */
[----:B------:R-:W-:Y:S01]  /*00f0*/  LEA R25, R21, R20, 0x5 ;  /* 0x0000001415197211 */ /* 0x000fe200078e28ff */
[----:B------:R-:W-:Y:S01]  /*0100*/  IMAD R7, R0, UR5, RZ ;  /* 0x0000000500077c24 */ /* 0x000fe2000f8e02ff */
[----:B------:R-:W-:Y:S01]  /*0110*/  UMOV UR4, 0x400 ;  /* 0x0000040000047882 */ /* 0x000fe20000000000 */
[----:B------:R-:W-:Y:S01]  /*0120*/  IMAD.WIDE.U32 R4, R4, 0x4, RZ ;  /* 0x0000000404047825 */ /* 0x000fe200078e00ff */
[----:B------:R-:W-:Y:S01]  /*0130*/  UIADD3 UR6, UPT, UPT, UR4, 0x1000, URZ ;  /* 0x0000100004067890 */ /* 0x000fe2000fffe0ff */
[----:B------:R-:W2:Y:S01]  /*0140*/  S2UR UR7, SR_CgaCtaId ;  /* 0x00000000000779c3 */ /* 0x000ea20000008800 */
[----:B------:R-:W-:Y:S01]  /*0150*/  LEA R26, R20, R21, 0x5 ;  /* 0x00000015141a7211 */ /* 0x000fe200078e28ff */
[----:B------:R-:W-:-:S04]  /*0160*/  IMAD.WIDE R6, R7, 0x4, R4 ;  /* 0x0000000407067825 */ /* 0x000fc800078e0204 */
[----:B0-----:R-:W-:Y:S01]  /*0170*/  IMAD R2, R21, R24, R20 ;  /* 0x0000001815027224 */ /* 0x001fe200078e0214 */
[----:B------:R-:W-:-:S03]  /*0180*/  SHF.L.U32 R24, R24, 0x5, RZ ;  /* 0x0000000518187819 */ /* 0x000fc600000006ff */
[----:B------:R-:W-:Y:S01]  /*0190*/  IMAD.WIDE R2, R2, 0x4, RZ ;  /* 0x0000000402027825 */ /* 0x000fe200078e02ff */
[----:B--2---:R-:W-:-:S03]  /*01a0*/  ULEA UR6, UR7, UR6, 0x18 ;  /* 0x0000000607067291 */ /* 0x004fc6000f8ec0ff */
[----:B------:R-:W-:Y:S01]  /*01b0*/  IMAD.WIDE R4, R27, 0x4, R2 ;  /* 0x000000041b047825 */ /* 0x000fe200078e0202 */
[----:B-1----:R-:W-:Y:S01]  /*01c0*/  IADD3 R2, P1, PT, R6, UR14, RZ ;  /* 0x0000000e06027c10 */ /* 0x002fe2000ff3e0ff */
[----:B------:R-:W-:Y:S01]  /*01d0*/  ULEA UR4, UR7, UR4, 0x18 ;  /* 0x0000000407047291 */ /* 0x000fe2000f8ec0ff */
[----:B------:R-:W-:Y:S02]  /*01e0*/  LEA R25, R25, UR6, 0x2 ;  /* 0x0000000619197c11 */ /* 0x000fe4000f8e10ff */
[----:B------:R-:W-:Y:S02]  /*01f0*/  IADD3 R28, P0, PT, R4, UR12, RZ ;  /* 0x0000000c041c7c10 */ /* 0x000fe4000ff1e0ff */
[----:B------:R-:W-:Y:S02]  /*0200*/  IADD3.X R3, PT, PT, R7, UR15, RZ, P1, !PT ;  /* 0x0000000f07037c10 */ /* 0x000fe40008ffe4ff */
[----:B------:R-:W-:Y:S02]  /*0210*/  IADD3.X R29, PT, PT, R5, UR13, RZ, P0, !PT ;  /* 0x0000000d051d7c10 */ /* 0x000fe400087fe4ff */
[----:B------:R-:W-:-:S02]  /*0220*/  MOV R7, RZ ;  /* 0x000000ff00077202 */ /* 0x000fc40000000f00 */
[----:B------:R-:W-:Y:S02]  /*0230*/  LEA R22, R21, UR6, 0x7 ;  /* 0x0000000615167c11 */ /* 0x000fe4000f8e38ff */
[----:B------:R-:W-:Y:S02]  /*0240*/  LEA R26, R26, UR4, 0x2 ;  /* 0x000000041a1a7c11 */ /* 0x000fe4000f8e10ff */
[----:B------:R-:W-:Y:S01]  /*0250*/  LEA R23, R20, UR4, 0x7 ;  /* 0x0000000414177c11 */ /* 0x000fe2000f8e38ff */
[----:B------:R-:W-:-:S06]  /*0260*/  UMOV UR4, URZ ;  /* 0x000000ff00047c82 */ /* 0x000fcc0008000000 */
.L_x_1:
[----:B------:R0:W2:Y:S04]  /*0270*/  LDG.E R5, desc[UR8][R28.64] ;  /* 0x000000081c057981 */ /* 0x0000a8000c1e1900 */
[----:B------:R1:W3:Y:S01]  /*0280*/  LDG.E R4, desc[UR8][R2.64] ;  /* 0x0000000802047981 */ /* 0x0002e2000c1e1900 */
[----:B------:R-:W-:Y:S01]  /*0290*/  UIADD3 UR4, UPT, UPT, UR4, 0x20, URZ ;  /* 0x0000002004047890 */ /* 0x000fe2000fffe0ff */
[----:B0-----:R-:W-:-:S05]  /*02a0*/  IMAD.WIDE R28, R24, 0x4, R28 ;  /* 0x00000004181c7825 */ /* 0x001fca00078e021c */
[----:B------:R-:W-:Y:S02]  /*02b0*/  ISETP.LE.AND P0, PT, R0, UR4, PT ;  /* 0x0000000400007c0c */ /* 0x000fe4000bf03270 */
[----:B-1----:R-:W-:-:S04]  /*02c0*/  IADD3 R2, P1, PT, R2, 0x80, RZ ;  /* 0x0000008002027810 */ /* 0x002fc80007f3e0ff */
[----:B------:R-:W-:Y:S01]  /*02d0*/  IADD3.X R3, PT, PT, RZ, R3, RZ, P1, !PT ;  /* 0x00000003ff037210 */ /* 0x000fe20000ffe4ff */
[----:B--2---:R-:W-:Y:S04]  /*02e0*/  STS [R26], R5 ;  /* 0x000000051a007388 */ /* 0x004fe80000000800 */
[----:B---3--:R-:W-:Y:S01]  /*02f0*/  STS [R25], R4 ;  /* 0x0000000419007388 */ /* 0x008fe20000000800 */
[----:B------:R-:W-:Y:S06]  /*0300*/  BAR.SYNC.DEFER_BLOCKING 0x0 ;  /* 0x0000000000007b1d */ /* 0x000fec0000010000 */
[----:B------:R-:W-:Y:S04]  /*0310*/  LDS.128 R12, [R23] ;  /* 0x00000000170c7984 */ /* 0x000fe80000000c00 */
[----:B------:R-:W0:Y:S04]  /*0320*/  LDS.128 R16, [R22] ;  /* 0x0000000016107984 */ /* 0x000e280000000c00 */
[----:B------:R-:W-:Y:S01]  /*0330*/  LDS.128 R8, [R23+0x10] ;  /* 0x0000100017087984 */ /* 0x000fe20000000c00 */
[----:B0-----:R-:W-:-:S03]  /*0340*/  FFMA R12, R12, R16, R7 ;  /* 0x000000100c0c7223 */ /* 0x001fc60000000007 */
[----:B------:R-:W0:Y:S01]  /*0350*/  LDS.128 R4, [R22+0x10] ;  /* 0x0000100016047984 */ /* 0x000e220000000c00 */
[----:B------:R-:W-:-:S04]  /*0360*/  FFMA R13, R13, R17, R12 ;  /* 0x000000110d0d7223 */ /* 0x000fc8000000000c */
[----:B------:R-:W-:-:S04]  /*0370*/  FFMA R14, R14, R18, R13 ;  /* 0x000000120e0e7223 */ /* 0x000fc8000000000d */
[----:B------:R-:W-:Y:S02]  /*0380*/  FFMA R15, R15, R19, R14 ;  /* 0x000000130f0f7223 */ /* 0x000fe4000000000e */
[----:B------:R-:W-:Y:S02]  /*0390*/  LDS.128 R16, [R23+0x20] ;  /* 0x0000200017107984 */ /* 0x000fe40000000c00 */
[----:B0-----:R-:W-:Y:S02]  /*03a0*/  FFMA R8, R8, R4, R15 ;  /* 0x0000000408087223 */ /* 0x001fe4000000000f */
[----:B------:R-:W0:Y:S02]  /*03b0*/  LDS.128 R12, [R22+0x20] ;  /* 0x00002000160c7984 */ /* 0x000e240000000c00 */
        /* <DEDUP_REMOVED lines=32> */
[----:B------:R-:W-:-:S04]  /*05c0*/  FFMA R15, R15, R19, R14 ;  /* 0x000000130f0f7223 */ /* 0x000fc8000000000e */
[----:B0-----:R-:W-:-:S04]  /*05d0*/  FFMA R4, R4, R8, R15 ;  /* 0x0000000804047223 */ /* 0x001fc8000000000f */
[----:B------:R-:W-:-:S04]  /*05e0*/  FFMA R5, R5, R9, R4 ;  /* 0x0000000905057223 */ /* 0x000fc80000000004 */
[----:B------:R-:W-:-:S04]  /*05f0*/  FFMA R6, R6, R10, R5 ;  /* 0x0000000a06067223 */ /* 0x000fc80000000005 */
[----:B------:R-:W-:Y:S01]  /*0600*/  FFMA R7, R7, R11, R6 ;  /* 0x0000000b07077223 */ /* 0x000fe20000000006 */
[----:B------:R-:W-:Y:S06]  /*0610*/  BAR.SYNC.DEFER_BLOCKING 0x0 ;  /* 0x0000000000007b1d */ /* 0x000fec0000010000 */
[----:B------:R-:W-:Y:S05]  /*0620*/  @!P0 BRA `(.L_x_1) ;  /* 0xfffffffc00108947 */ /* 0x000fea000383ffff */
.L_x_0:
[----:B------:R-:W0:Y:S01]  /*0630*/  LDC R0, c[0x0][0x380] ;  /* 0x0000e000ff007b82 */ /* 0x000e220000000800 */
[----:B------:R-:W1:Y:S01]  /*0640*/  LDCU.64 UR6, c[0x0][0x3a0] ;  /* 0x00007400ff0677ac */ /* 0x000e620008000a00 */
[----:B0-----:R-:W-:Y:S02]  /*0650*/  IMAD R20, R21, R0, R20 ;  /* 0x0000000015147224 */ /* 0x001fe400078e0214 */
[----:B------:R-:W-:-:S03]  /*0660*/  IMAD R27, R0, UR5, R27 ;  /* 0x00000005001b7c24 */ /* 0x000fc6000f8e021b */
[----:B------:R-:W-:Y:S02]  /*0670*/  SHF.R.S32.HI R0, RZ, 0x1f, R20 ;  /* 0x0000001fff007819 */ /* 0x000fe40000011414 */
[----:B------:R-:W-:-:S04]  /*0680*/  IADD3 R3, P0, PT, R20, R27, RZ ;  /* 0x0000001b14037210 */ /* 0x000fc80007f1e0ff */
[----:B------:R-:W-:Y:S02]  /*0690*/  LEA.HI.X.SX32 R0, R27, R0, 0x1, P0 ;  /* 0x000000001b007211 */ /* 0x000fe400000f0eff */
[----:B-1----:R-:W-:-:S04]  /*06a0*/  LEA R2, P0, R3, UR6, 0x2 ;  /* 0x0000000603027c11 */ /* 0x002fc8000f8010ff */
[----:B------:R-:W-:-:S05]  /*06b0*/  LEA.HI.X R3, R3, UR7, R0, 0x2, P0 ;  /* 0x0000000703037c11 */ /* 0x000fca00080f1400 */
[----:B------:R-:W2:Y:S02]  /*06c0*/  LDG.E R0, desc[UR8][R2.64] ;  /* 0x0000000802007981 */ /* 0x000ea4000c1e1900 */
[----:B--2---:R-:W-:-:S05]  /*06d0*/  FFMA R7, RZ, R0, R7 ;  /* 0x00000000ff077223 */ /* 0x004fca0000000007 */
[----:B------:R-:W-:Y:S01]  /*06e0*/  STG.E desc[UR8][R2.64], R7 ;  /* 0x0000000702007986 */ /* 0x000fe2000c101908 */
[----:B------:R-:W-:Y:S05]  /*06f0*/  EXIT ;  /* 0x000000000000794d */ /* 0x000fea0003800000 */
.L_x_2:
[----:B------:R-:W-:-:S00]  /*0700*/  BRA `(.L_x_2) ;  /* 0xfffffffc00fc7947 */ /* 0x000fc0000383ffff */
[----:B------:R-:W-:-:S00]  /*0710*/  NOP ;  /* 0x0000000000007918 */ /* 0x000fc00000000000 */
        /* <DEDUP_REMOVED lines=14> */
.L_x_3:


//--------------------- .nv.shared._Z10gemm2_tileiiiPfS_S_ --------------------------
	.section	.nv.shared._Z10gemm2_tileiiiPfS_S_,"aw",@nobits
	.sectionflags	@""
	.align	4
.nv.shared._Z10gemm2_tileiiiPfS_S_:
	.zero		9216


//--------------------- .nv.shared.reserved.0     --------------------------
	.section	.nv.shared.reserved.0,"aw",@nobits
	.weak		__nv_reservedSMEM_offset_0_alias
	.size		__nv_reservedSMEM_offset_0_alias, 0, 64
	.other		__nv_reservedSMEM_offset_0_alias,@"STO_CUDA_RESERVED_SHARED STV_DEFAULT"
__nv_reservedSMEM_offset_0_alias:
	.zero		0
	.zero		64


//--------------------- .nv.constant0._Z10gemm2_tileiiiPfS_S_ --------------------------
	.section	.nv.constant0._Z10gemm2_tileiiiPfS_S_,"a",@progbits
	.sectionflags	@""
	.align	4
.nv.constant0._Z10gemm2_tileiiiPfS_S_:
	.zero		936


//--------------------- SYMBOLS --------------------------

	.type		.nv.reservedSmem.offset0,@object
	.size		.nv.reservedSmem.offset0,0x4
	.type		.nv.reservedSmem.cap,@object
	.size		.nv.reservedSmem.cap,0x4
